//
// Generated by NVIDIA NVVM Compiler
//
// Compiler Build ID: CL-36424714
// Cuda compilation tools, release 13.0, V13.0.88
// Based on NVVM 20.0.0
//

.version 9.0
.target sm_100
.address_size 64

	// .globl	_Z14MulMatrixOnGPUPfS_S_ii

.visible .entry _Z14MulMatrixOnGPUPfS_S_ii(
	.param .u64 .ptr .align 1 _Z14MulMatrixOnGPUPfS_S_ii_param_0,
	.param .u64 .ptr .align 1 _Z14MulMatrixOnGPUPfS_S_ii_param_1,
	.param .u64 .ptr .align 1 _Z14MulMatrixOnGPUPfS_S_ii_param_2,
	.param .u32 _Z14MulMatrixOnGPUPfS_S_ii_param_3,
	.param .u32 _Z14MulMatrixOnGPUPfS_S_ii_param_4
)
{
	.reg .pred 	%p<13>;
	.reg .b32 	%r<81>;
	.reg .b32 	%f<68>;
	.reg .b64 	%rd<47>;

	ld.param.u64 	%rd4, [_Z14MulMatrixOnGPUPfS_S_ii_param_0];
	ld.param.u64 	%rd5, [_Z14MulMatrixOnGPUPfS_S_ii_param_1];
	ld.param.u64 	%rd3, [_Z14MulMatrixOnGPUPfS_S_ii_param_2];
	ld.param.u32 	%r43, [_Z14MulMatrixOnGPUPfS_S_ii_param_3];
	ld.param.u32 	%r44, [_Z14MulMatrixOnGPUPfS_S_ii_param_4];
	cvta.to.global.u64 	%rd1, %rd5;
	cvta.to.global.u64 	%rd2, %rd4;
	mov.u32 	%r46, %tid.x;
	mov.u32 	%r47, %ctaid.x;
	mov.u32 	%r48, %ntid.x;
	mad.lo.s32 	%r1, %r47, %r48, %r46;
	mov.u32 	%r2, %tid.y;
	mov.u32 	%r49, %ctaid.y;
	mov.u32 	%r50, %ntid.y;
	mul.lo.s32 	%r3, %r49, %r50;
	add.s32 	%r51, %r3, %r2;
	setp.ge.s32 	%p1, %r1, %r43;
	setp.ge.s32 	%p2, %r51, %r44;
	or.pred  	%p3, %p1, %p2;
	@%p3 bra 	$L__BB0_14;
	setp.lt.s32 	%p4, %r43, 1;
	mov.f32 	%f67, 0f00000000;
	@%p4 bra 	$L__BB0_13;
	mul.lo.s32 	%r5, %r43, %r1;
	and.b32  	%r6, %r43, 7;
	setp.lt.u32 	%p5, %r43, 8;
	mov.f32 	%f67, 0f00000000;
	mov.b32 	%r79, 0;
	@%p5 bra 	$L__BB0_5;
	and.b32  	%r79, %r43, 2147483640;
	neg.s32 	%r77, %r79;
	add.s32 	%r53, %r2, %r43;
	add.s32 	%r76, %r53, %r3;
	shl.b32 	%r10, %r43, 3;
	shl.b32 	%r54, %r43, 1;
	add.s32 	%r75, %r51, %r54;
	mad.lo.s32 	%r74, %r43, 3, %r51;
	shl.b32 	%r55, %r43, 2;
	add.s32 	%r73, %r51, %r55;
	mad.lo.s32 	%r72, %r43, 5, %r51;
	mad.lo.s32 	%r71, %r43, 6, %r51;
	mad.lo.s32 	%r70, %r43, 7, %r51;
	mov.f32 	%f67, 0f00000000;
	mov.u32 	%r68, %r5;
	mov.u32 	%r69, %r51;
$L__BB0_4:
	.pragma "nounroll";
	mul.wide.s32 	%rd6, %r68, 4;
	add.s64 	%rd7, %rd2, %rd6;
	ld.global.f32 	%f17, [%rd7];
	mul.wide.u32 	%rd8, %r69, 4;
	add.s64 	%rd9, %rd1, %rd8;
	ld.global.f32 	%f18, [%rd9];
	fma.rn.f32 	%f19, %f17, %f18, %f67;
	ld.global.f32 	%f20, [%rd7+4];
	mul.wide.u32 	%rd10, %r76, 4;
	add.s64 	%rd11, %rd1, %rd10;
	ld.global.f32 	%f21, [%rd11];
	fma.rn.f32 	%f22, %f20, %f21, %f19;
	ld.global.f32 	%f23, [%rd7+8];
	mul.wide.u32 	%rd12, %r75, 4;
	add.s64 	%rd13, %rd1, %rd12;
	ld.global.f32 	%f24, [%rd13];
	fma.rn.f32 	%f25, %f23, %f24, %f22;
	ld.global.f32 	%f26, [%rd7+12];
	mul.wide.u32 	%rd14, %r74, 4;
	add.s64 	%rd15, %rd1, %rd14;
	ld.global.f32 	%f27, [%rd15];
	fma.rn.f32 	%f28, %f26, %f27, %f25;
	ld.global.f32 	%f29, [%rd7+16];
	mul.wide.u32 	%rd16, %r73, 4;
	add.s64 	%rd17, %rd1, %rd16;
	ld.global.f32 	%f30, [%rd17];
	fma.rn.f32 	%f31, %f29, %f30, %f28;
	ld.global.f32 	%f32, [%rd7+20];
	mul.wide.u32 	%rd18, %r72, 4;
	add.s64 	%rd19, %rd1, %rd18;
	ld.global.f32 	%f33, [%rd19];
	fma.rn.f32 	%f34, %f32, %f33, %f31;
	ld.global.f32 	%f35, [%rd7+24];
	mul.wide.u32 	%rd20, %r71, 4;
	add.s64 	%rd21, %rd1, %rd20;
	ld.global.f32 	%f36, [%rd21];
	fma.rn.f32 	%f37, %f35, %f36, %f34;
	ld.global.f32 	%f38, [%rd7+28];
	mul.wide.u32 	%rd22, %r70, 4;
	add.s64 	%rd23, %rd1, %rd22;
	ld.global.f32 	%f39, [%rd23];
	fma.rn.f32 	%f67, %f38, %f39, %f37;
	add.s32 	%r77, %r77, 8;
	add.s32 	%r76, %r76, %r10;
	add.s32 	%r75, %r75, %r10;
	add.s32 	%r74, %r74, %r10;
	add.s32 	%r73, %r73, %r10;
	add.s32 	%r72, %r72, %r10;
	add.s32 	%r71, %r71, %r10;
	add.s32 	%r70, %r70, %r10;
	add.s32 	%r69, %r69, %r10;
	add.s32 	%r68, %r68, 8;
	setp.ne.s32 	%p6, %r77, 0;
	@%p6 bra 	$L__BB0_4;
$L__BB0_5:
	setp.eq.s32 	%p7, %r6, 0;
	@%p7 bra 	$L__BB0_13;
	and.b32  	%r38, %r43, 3;
	setp.lt.u32 	%p8, %r6, 4;
	@%p8 bra 	$L__BB0_8;
	add.s32 	%r56, %r79, %r5;
	mul.wide.s32 	%rd24, %r56, 4;
	add.s64 	%rd25, %rd2, %rd24;
	ld.global.f32 	%f41, [%rd25];
	mad.lo.s32 	%r57, %r79, %r43, %r51;
	mul.wide.u32 	%rd26, %r57, 4;
	add.s64 	%rd27, %rd1, %rd26;
	ld.global.f32 	%f42, [%rd27];
	fma.rn.f32 	%f43, %f41, %f42, %f67;
	ld.global.f32 	%f44, [%rd25+4];
	add.s32 	%r58, %r57, %r43;
	mul.wide.u32 	%rd28, %r58, 4;
	add.s64 	%rd29, %rd1, %rd28;
	ld.global.f32 	%f45, [%rd29];
	fma.rn.f32 	%f46, %f44, %f45, %f43;
	ld.global.f32 	%f47, [%rd25+8];
	add.s32 	%r59, %r58, %r43;
	mul.wide.u32 	%rd30, %r59, 4;
	add.s64 	%rd31, %rd1, %rd30;
	ld.global.f32 	%f48, [%rd31];
	fma.rn.f32 	%f49, %f47, %f48, %f46;
	ld.global.f32 	%f50, [%rd25+12];
	add.s32 	%r60, %r59, %r43;
	mul.wide.u32 	%rd32, %r60, 4;
	add.s64 	%rd33, %rd1, %rd32;
	ld.global.f32 	%f51, [%rd33];
	fma.rn.f32 	%f67, %f50, %f51, %f49;
	add.s32 	%r79, %r79, 4;
$L__BB0_8:
	setp.eq.s32 	%p9, %r38, 0;
	@%p9 bra 	$L__BB0_13;
	setp.eq.s32 	%p10, %r38, 1;
	@%p10 bra 	$L__BB0_11;
	add.s32 	%r61, %r79, %r5;
	mul.wide.s32 	%rd34, %r61, 4;
	add.s64 	%rd35, %rd2, %rd34;
	ld.global.f32 	%f53, [%rd35];
	mad.lo.s32 	%r62, %r79, %r43, %r51;
	mul.wide.u32 	%rd36, %r62, 4;
	add.s64 	%rd37, %rd1, %rd36;
	ld.global.f32 	%f54, [%rd37];
	fma.rn.f32 	%f55, %f53, %f54, %f67;
	ld.global.f32 	%f56, [%rd35+4];
	add.s32 	%r63, %r62, %r43;
	mul.wide.u32 	%rd38, %r63, 4;
	add.s64 	%rd39, %rd1, %rd38;
	ld.global.f32 	%f57, [%rd39];
	fma.rn.f32 	%f67, %f56, %f57, %f55;
	add.s32 	%r79, %r79, 2;
$L__BB0_11:
	and.b32  	%r64, %r43, 1;
	setp.eq.b32 	%p11, %r64, 1;
	not.pred 	%p12, %p11;
	@%p12 bra 	$L__BB0_13;
	add.s32 	%r65, %r79, %r5;
	mul.wide.s32 	%rd40, %r65, 4;
	add.s64 	%rd41, %rd2, %rd40;
	ld.global.f32 	%f58, [%rd41];
	mad.lo.s32 	%r66, %r79, %r43, %r51;
	mul.wide.u32 	%rd42, %r66, 4;
	add.s64 	%rd43, %rd1, %rd42;
	ld.global.f32 	%f59, [%rd43];
	fma.rn.f32 	%f67, %f58, %f59, %f67;
$L__BB0_13:
	mad.lo.s32 	%r67, %r43, %r1, %r51;
	cvta.to.global.u64 	%rd44, %rd3;
	mul.wide.s32 	%rd45, %r67, 4;
	add.s64 	%rd46, %rd44, %rd45;
	st.global.f32 	[%rd46], %f67;
$L__BB0_14:
	ret;

}


// ===== COMPILED SASS (sm_100) =====

	.target	sm_100

	.elftype	@"ET_EXEC"


//--------------------- .note.nv.tkinfo           --------------------------
	.section	.note.nv.tkinfo,"",@"SHT_NOTE"
	.sectionflags	@"SHF_NOTE_NV_TKINFO"
	.tkinfo
        /*0018*/ 	.word	0x00000002
        /*0030*/ 	.string	""
        /*0030*/ 	.string	"ptxas"
        /*0030*/ 	.string	"Cuda compilation tools, release 13.0, V13.0.88"
        /*0030*/ 	.string	"Build cuda_13.0.r13.0/compiler.36424714_0"
        /*0030*/ 	.string	"-arch sm_100 -m 64 "



//--------------------- .note.nv.cuinfo           --------------------------
	.section	.note.nv.cuinfo,"",@"SHT_NOTE"
	.sectionflags	@"SHF_NOTE_NV_CUINFO"
        /*0018*/ 	.short	0x0002
        /*001a*/ 	.short	0x0064
        /*001c*/ 	.short	0x0082
	.zero		2


//--------------------- .nv.info                  --------------------------
	.section	.nv.info,"",@"SHT_CUDA_INFO"
	.align	4


	//----- nvinfo : EIATTR_REGCOUNT
	.align		4
        /*0000*/ 	.byte	0x04, 0x2f
        /*0002*/ 	.short	(.L_1 - .L_0)
	.align		4
.L_0:
        /*0004*/ 	.word	index@(_Z14MulMatrixOnGPUPfS_S_ii)
        /*0008*/ 	.word	0x00000020


	//----- nvinfo : EIATTR_FRAME_SIZE
	.align		4
.L_1:
        /*000c*/ 	.byte	0x04, 0x11
        /*000e*/ 	.short	(.L_3 - .L_2)
	.align		4
.L_2:
        /*0010*/ 	.word	index@(_Z14MulMatrixOnGPUPfS_S_ii)
        /*0014*/ 	.word	0x00000000


	//----- nvinfo : EIATTR_MIN_STACK_SIZE
	.align		4
.L_3:
        /*0018*/ 	.byte	0x04, 0x12
        /*001a*/ 	.short	(.L_5 - .L_4)
	.align		4
.L_4:
        /*001c*/ 	.word	index@(_Z14MulMatrixOnGPUPfS_S_ii)
        /*0020*/ 	.word	0x00000000
.L_5:


//--------------------- .nv.compat                --------------------------
	.section	.nv.compat,"",@"SHT_CUDA_COMPAT_INFO"
	.align	4
        /*0000*/ 	.byte	0x02, 0x09, 0x00, 0x00, 0x02, 0x02, 0x01, 0x00, 0x02, 0x05, 0x05, 0x00, 0x03, 0x07, 0x01, 0x01
        /*0010*/ 	.byte	0x02, 0x03, 0x00, 0x00, 0x02, 0x06, 0x01, 0x00, 0x04, 0x0b, 0x08, 0x00, 0x09, 0x00, 0x00, 0x00
        /*0020*/ 	.byte	0x00, 0x00, 0x00, 0x00


//--------------------- .nv.info._Z14MulMatrixOnGPUPfS_S_ii --------------------------
	.section	.nv.info._Z14MulMatrixOnGPUPfS_S_ii,"",@"SHT_CUDA_INFO"
	.sectionflags	@""
	.align	4


	//----- nvinfo : EIATTR_CUDA_API_VERSION
	.align		4
        /*0000*/ 	.byte	0x04, 0x37
        /*0002*/ 	.short	(.L_7 - .L_6)
.L_6:
        /*0004*/ 	.word	0x00000082


	//----- nvinfo : EIATTR_KPARAM_INFO
	.align		4
.L_7:
        /*0008*/ 	.byte	0x04, 0x17
        /*000a*/ 	.short	(.L_9 - .L_8)
.L_8:
        /*000c*/ 	.word	0x00000000
        /*0010*/ 	.short	0x0004
        /*0012*/ 	.short	0x001c
        /*0014*/ 	.byte	0x00, 0xf0, 0x11, 0x00


	//----- nvinfo : EIATTR_KPARAM_INFO
	.align		4
.L_9:
        /*0018*/ 	.byte	0x04, 0x17
        /*001a*/ 	.short	(.L_11 - .L_10)
.L_10:
        /*001c*/ 	.word	0x00000000
        /*0020*/ 	.short	0x0003
        /*0022*/ 	.short	0x0018
        /*0024*/ 	.byte	0x00, 0xf0, 0x11, 0x00


	//----- nvinfo : EIATTR_KPARAM_INFO
	.align		4
.L_11:
        /*0028*/ 	.byte	0x04, 0x17
        /*002a*/ 	.short	(.L_13 - .L_12)
.L_12:
        /*002c*/ 	.word	0x00000000
        /*0030*/ 	.short	0x0002
        /*0032*/ 	.short	0x0010
        /*0034*/ 	.byte	0x00, 0xf5, 0x21, 0x00


	//----- nvinfo : EIATTR_KPARAM_INFO
	.align		4
.L_13:
        /*0038*/ 	.byte	0x04, 0x17
        /*003a*/ 	.short	(.L_15 - .L_14)
.L_14:
        /*003c*/ 	.word	0x00000000
        /*0040*/ 	.short	0x0001
        /*0042*/ 	.short	0x0008
        /*0044*/ 	.byte	0x00, 0xf5, 0x21, 0x00


	//----- nvinfo : EIATTR_KPARAM_INFO
	.align		4
.L_15:
        /*0048*/ 	.byte	0x04, 0x17
        /*004a*/ 	.short	(.L_17 - .L_16)
.L_16:
        /*004c*/ 	.word	0x00000000
        /*0050*/ 	.short	0x0000
        /*0052*/ 	.short	0x0000
        /*0054*/ 	.byte	0x00, 0xf5, 0x21, 0x00


	//----- nvinfo : EIATTR_SPARSE_MMA_MASK
	.align		4
.L_17:
        /*0058*/ 	.byte	0x03, 0x50
        /*005a*/ 	.short	0x0000


	//----- nvinfo : EIATTR_MAXREG_COUNT
	.align		4
        /*005c*/ 	.byte	0x03, 0x1b
        /*005e*/ 	.short	0x00ff


	//----- nvinfo : EIATTR_MERCURY_ISA_VERSION
	.align		4
        /*0060*/ 	.byte	0x03, 0x5f
        /*0062*/ 	.short	0x0101


	//----- nvinfo : EIATTR_VRC_CTA_INIT_COUNT
	.align		4
        /*0064*/ 	.byte	0x02, 0x4a
	.zero		1
	.zero		1


	//----- nvinfo : EIATTR_EXIT_INSTR_OFFSETS
	.align		4
        /*0068*/ 	.byte	0x04, 0x1c
        /*006a*/ 	.short	(.L_19 - .L_18)


	//   ....[0]....
.L_18:
        /*006c*/ 	.word	0x000000d0


	//   ....[1]....
        /*0070*/ 	.word	0x00000920


	//----- nvinfo : EIATTR_CBANK_PARAM_SIZE
	.align		4
.L_19:
        /*0074*/ 	.byte	0x03, 0x19
        /*0076*/ 	.short	0x0020


	//----- nvinfo : EIATTR_PARAM_CBANK
	.align		4
        /*0078*/ 	.byte	0x04, 0x0a
        /*007a*/ 	.short	(.L_21 - .L_20)
	.align		4
.L_20:
        /*007c*/ 	.word	index@(.nv.constant0._Z14MulMatrixOnGPUPfS_S_ii)
        /*0080*/ 	.short	0x0380
        /*0082*/ 	.short	0x0020


	//----- nvinfo : EIATTR_SW_WAR
	.align		4
.L_21:
        /*0084*/ 	.byte	0x04, 0x36
        /*0086*/ 	.short	(.L_23 - .L_22)
.L_22:
        /*0088*/ 	.word	0x00000008
.L_23:


//--------------------- .nv.callgraph             --------------------------
	.section	.nv.callgraph,"",@"SHT_CUDA_CALLGRAPH"
	.align	4
	.sectionentsize	8
	.align		4
        /*0000*/ 	.word	0x00000000
	.align		4
        /*0004*/ 	.word	0xffffffff
	.align		4
        /*0008*/ 	.word	0x00000000
	.align		4
        /*000c*/ 	.word	0xfffffffe
	.align		4
        /*0010*/ 	.word	0x00000000
	.align		4
        /*0014*/ 	.word	0xfffffffd
	.align		4
        /*0018*/ 	.word	0x00000000
	.align		4
        /*001c*/ 	.word	0xfffffffc


//--------------------- .text._Z14MulMatrixOnGPUPfS_S_ii --------------------------
	.section	.text._Z14MulMatrixOnGPUPfS_S_ii,"ax",@progbits
	.align	128
        .global         _Z14MulMatrixOnGPUPfS_S_ii
        .type           _Z14MulMatrixOnGPUPfS_S_ii,@function
        .size           _Z14MulMatrixOnGPUPfS_S_ii,(.L_x_5 - _Z14MulMatrixOnGPUPfS_S_ii)
        .other          _Z14MulMatrixOnGPUPfS_S_ii,@"STO_CUDA_ENTRY STV_DEFAULT"
_Z14MulMatrixOnGPUPfS_S_ii:
.text._Z14MulMatrixOnGPUPfS_S_ii:
[----:B------:R-:W-:Y:S01]  /*0000*/  LDC R1, c[0x0][0x37c] ;  /* 0x0000df00ff017b82 */ /* 0x000fe20000000800 */
[----:B------:R-:W0:Y:S07]  /*0010*/  S2R R11, SR_TID.Y ;  /* 0x00000000000b7919 */ /* 0x000e2e0000002200 */
[----:B------:R-:W1:Y:S01]  /*0020*/  S2UR UR4, SR_CTAID.Y ;  /* 0x00000000000479c3 */ /* 0x000e620000002600 */
[----:B------:R-:W2:Y:S07]  /*0030*/  S2R R5, SR_TID.X ;  /* 0x0000000000057919 */ /* 0x000eae0000002100 */
[----:B------:R-:W2:Y:S01]  /*0040*/  LDC R0, c[0x0][0x360] ;  /* 0x0000d800ff007b82 */ /* 0x000ea20000000800 */
[----:B------:R-:W1:Y:S07]  /*0050*/  LDCU UR5, c[0x0][0x364] ;  /* 0x00006c80ff0577ac */ /* 0x000e6e0008000800 */
[----:B------:R-:W2:Y:S08]  /*0060*/  S2UR UR6, SR_CTAID.X ;  /* 0x00000000000679c3 */ /* 0x000eb00000002500 */
[----:B------:R-:W3:Y:S01]  /*0070*/  LDC.64 R6, c[0x0][0x398] ;  /* 0x0000e600ff067b82 */ /* 0x000ee20000000a00 */
[----:B-1----:R-:W-:-:S06]  /*0080*/  UIMAD UR4, UR4, UR5, URZ ;  /* 0x00000005040472a4 */ /* 0x002fcc000f8e02ff */
[----:B0-----:R-:W-:Y:S01]  /*0090*/  IADD3 R3, PT, PT, R11, UR4, RZ ;  /* 0x000000040b037c10 */ /* 0x001fe2000fffe0ff */
[----:B--2---:R-:W-:-:S03]  /*00a0*/  IMAD R5, R0, UR6, R5 ;  /* 0x0000000600057c24 */ /* 0x004fc6000f8e0205 */
[----:B---3--:R-:W-:-:S04]  /*00b0*/  ISETP.GE.AND P0, PT, R3, R7, PT ;  /* 0x000000070300720c */ /* 0x008fc80003f06270 */
[----:B------:R-:W-:-:S13]  /*00c0*/  ISETP.GE.OR P0, PT, R5, R6, P0 ;  /* 0x000000060500720c */ /* 0x000fda0000706670 */
[----:B------:R-:W-:Y:S05]  /*00d0*/  @P0 EXIT ;  /* 0x000000000000094d */ /* 0x000fea0003800000 */
[----:B------:R-:W-:Y:S01]  /*00e0*/  ISETP.GE.AND P0, PT, R6, 0x1, PT ;  /* 0x000000010600780c */ /* 0x000fe20003f06270 */
[----:B------:R-:W0:Y:S01]  /*00f0*/  LDCU.64 UR6, c[0x0][0x358] ;  /* 0x00006b00ff0677ac */ /* 0x000e220008000a00 */
[----:B------:R-:W-:-:S11]  /*0100*/  HFMA2 R20, -RZ, RZ, 0, 0 ;  /* 0x00000000ff147431 */ /* 0x000fd600000001ff */
[----:B------:R-:W-:Y:S05]  /*0110*/  @!P0 BRA `(.L_x_0) ;  /* 0x0000000400f08947 */ /* 0x000fea0003800000 */
[C---:B------:R-:W-:Y:S01]  /*0120*/  ISETP.GE.U32.AND P1, PT, R6.reuse, 0x8, PT ;  /* 0x000000080600780c */ /* 0x040fe20003f26070 */
[----:B------:R-:W-:Y:S01]  /*0130*/  IMAD R2, R5, R6, RZ ;  /* 0x0000000605027224 */ /* 0x000fe200078e02ff */
[----:B------:R-:W-:Y:S02]  /*0140*/  LOP3.LUT R0, R6, 0x7, RZ, 0xc0, !PT ;  /* 0x0000000706007812 */ /* 0x000fe400078ec0ff */
[----:B------:R-:W-:Y:S02]  /*0150*/  MOV R20, RZ ;  /* 0x000000ff00147202 */ /* 0x000fe40000000f00 */
[----:B------:R-:W-:Y:S02]  /*0160*/  ISETP.NE.AND P0, PT, R0, RZ, PT ;  /* 0x000000ff0000720c */ /* 0x000fe40003f05270 */
[----:B------:R-:W-:-:S05]  /*0170*/  MOV R9, RZ ;  /* 0x000000ff00097202 */ /* 0x000fca0000000f00 */
[----:B------:R-:W-:Y:S06]  /*0180*/  @!P1 BRA `(.L_x_1) ;  /* 0x0000000000ec9947 */ /* 0x000fec0003800000 */
[C---:B------:R-:W-:Y:S01]  /*0190*/  LOP3.LUT R9, R6.reuse, 0x7ffffff8, RZ, 0xc0, !PT ;  /* 0x7ffffff806097812 */ /* 0x040fe200078ec0ff */
[C---:B------:R-:W-:Y:S01]  /*01a0*/  IMAD R13, R6.reuse, 0x3, R3 ;  /* 0x00000003060d7824 */ /* 0x040fe200078e0203 */
[C---:B------:R-:W-:Y:S01]  /*01b0*/  IADD3 R11, PT, PT, R6.reuse, UR4, R11 ;  /* 0x00000004060b7c10 */ /* 0x040fe2000fffe00b */
[C-C-:B------:R-:W-:Y:S01]  /*01c0*/  IMAD R29, R6.reuse, 0x5, R3.reuse ;  /* 0x00000005061d7824 */ /* 0x140fe200078e0203 */
[CC--:B------:R-:W-:Y:S01]  /*01d0*/  LEA R7, R6.reuse, R3.reuse, 0x1 ;  /* 0x0000000306077211 */ /* 0x0c0fe200078e08ff */
[C-C-:B------:R-:W-:Y:S01]  /*01e0*/  IMAD R4, R6.reuse, 0x6, R3.reuse ;  /* 0x0000000606047824 */ /* 0x140fe200078e0203 */
[C---:B------:R-:W-:Y:S01]  /*01f0*/  LEA R15, R6.reuse, R3, 0x2 ;  /* 0x00000003060f7211 */ /* 0x040fe200078e10ff */
[----:B------:R-:W-:Y:S01]  /*0200*/  IMAD R8, R6, 0x7, R3 ;  /* 0x0000000706087824 */ /* 0x000fe200078e0203 */
[----:B------:R-:W-:Y:S02]  /*0210*/  MOV R20, RZ ;  /* 0x000000ff00147202 */ /* 0x000fe40000000f00 */
[----:B------:R-:W-:-:S02]  /*0220*/  MOV R14, R2 ;  /* 0x00000002000e7202 */ /* 0x000fc40000000f00 */
[----:B------:R-:W-:Y:S02]  /*0230*/  MOV R10, R3 ;  /* 0x00000003000a7202 */ /* 0x000fe40000000f00 */
[----:B------:R-:W-:-:S07]  /*0240*/  IADD3 R12, PT, PT, -R9, RZ, RZ ;  /* 0x000000ff090c7210 */ /* 0x000fce0007ffe1ff */
.L_x_2:
[----:B------:R-:W1:Y:S08]  /*0250*/  LDC.64 R18, c[0x0][0x388] ;  /* 0x0000e200ff127b82 */ /* 0x000e700000000a00 */
[----:B------:R-:W2:Y:S01]  /*0260*/  LDC.64 R16, c[0x0][0x380] ;  /* 0x0000e000ff107b82 */ /* 0x000ea20000000a00 */
[----:B-1----:R-:W-:-:S06]  /*0270*/  IMAD.WIDE.U32 R22, R10, 0x4, R18 ;  /* 0x000000040a167825 */ /* 0x002fcc00078e0012 */
[----:B0-----:R-:W3:Y:S01]  /*0280*/  LDG.E R22, desc[UR6][R22.64] ;  /* 0x0000000616167981 */ /* 0x001ee2000c1e1900 */
[----:B--2---:R-:W-:-:S05]  /*0290*/  IMAD.WIDE R16, R14, 0x4, R16 ;  /* 0x000000040e107825 */ /* 0x004fca00078e0210 */
[----:B------:R-:W3:Y:S01]  /*02a0*/  LDG.E R21, desc[UR6][R16.64] ;  /* 0x0000000610157981 */ /* 0x000ee2000c1e1900 */
[----:B------:R-:W-:-:S03]  /*02b0*/  IMAD.WIDE.U32 R26, R11, 0x4, R18 ;  /* 0x000000040b1a7825 */ /* 0x000fc600078e0012 */
[----:B------:R-:W2:Y:S01]  /*02c0*/  LDG.E R23, desc[UR6][R16.64+0x8] ;  /* 0x0000080610177981 */ /* 0x000ea2000c1e1900 */
[----:B------:R-:W-:-:S03]  /*02d0*/  IMAD.WIDE.U32 R24, R7, 0x4, R18 ;  /* 0x0000000407187825 */ /* 0x000fc600078e0012 */
[----:B------:R-:W4:Y:S04]  /*02e0*/  LDG.E R26, desc[UR6][R26.64] ;  /* 0x000000061a1a7981 */ /* 0x000f28000c1e1900 */
[----:B------:R-:W2:Y:S04]  /*02f0*/  LDG.E R24, desc[UR6][R24.64] ;  /* 0x0000000618187981 */ /* 0x000ea8000c1e1900 */
[----:B------:R-:W5:Y:S01]  /*0300*/  LDG.E R27, desc[UR6][R16.64+0x10] ;  /* 0x00001006101b7981 */ /* 0x000f62000c1e1900 */
[----:B---3--:R-:W-:-:S03]  /*0310*/  FFMA R21, R21, R22, R20 ;  /* 0x0000001615157223 */ /* 0x008fc60000000014 */
[----:B------:R-:W4:Y:S02]  /*0320*/  LDG.E R20, desc[UR6][R16.64+0x4] ;  /* 0x0000040610147981 */ /* 0x000f24000c1e1900 */
[----:B----4-:R-:W-:Y:S01]  /*0330*/  FFMA R28, R20, R26, R21 ;  /* 0x0000001a141c7223 */ /* 0x010fe20000000015 */
[----:B------:R-:W-:-:S04]  /*0340*/  IMAD.WIDE.U32 R20, R13, 0x4, R18 ;  /* 0x000000040d147825 */ /* 0x000fc800078e0012 */
[----:B--2---:R-:W-:Y:S01]  /*0350*/  FFMA R28, R23, R24, R28 ;  /* 0x00000018171c7223 */ /* 0x004fe2000000001c */
[--C-:B------:R-:W-:Y:S01]  /*0360*/  IMAD.WIDE.U32 R22, R15, 0x4, R18.reuse ;  /* 0x000000040f167825 */ /* 0x100fe200078e0012 */
[----:B------:R-:W2:Y:S05]  /*0370*/  LDG.E R20, desc[UR6][R20.64] ;  /* 0x0000000614147981 */ /* 0x000eaa000c1e1900 */
[----:B------:R-:W5:Y:S04]  /*0380*/  LDG.E R22, desc[UR6][R22.64] ;  /* 0x0000000616167981 */ /* 0x000f68000c1e1900 */
[----:B------:R-:W2:Y:S01]  /*0390*/  LDG.E R21, desc[UR6][R16.64+0xc] ;  /* 0x00000c0610157981 */ /* 0x000ea2000c1e1900 */
[----:B------:R-:W-:-:S03]  /*03a0*/  IMAD.WIDE.U32 R24, R29, 0x4, R18 ;  /* 0x000000041d187825 */ /* 0x000fc600078e0012 */
[----:B------:R-:W3:Y:S04]  /*03b0*/  LDG.E R23, desc[UR6][R16.64+0x1c] ;  /* 0x00001c0610177981 */ /* 0x000ee8000c1e1900 */
[----:B------:R-:W4:Y:S01]  /*03c0*/  LDG.E R24, desc[UR6][R24.64] ;  /* 0x0000000618187981 */ /* 0x000f22000c1e1900 */
[----:B--2---:R-:W-:-:S03]  /*03d0*/  FFMA R28, R21, R20, R28 ;  /* 0x00000014151c7223 */ /* 0x004fc6000000001c */
[----:B------:R-:W4:Y:S01]  /*03e0*/  LDG.E R21, desc[UR6][R16.64+0x14] ;  /* 0x0000140610157981 */ /* 0x000f22000c1e1900 */
[----:B-----5:R-:W-:Y:S01]  /*03f0*/  FFMA R28, R27, R22, R28 ;  /* 0x000000161b1c7223 */ /* 0x020fe2000000001c */
[--C-:B------:R-:W-:Y:S02]  /*0400*/  IMAD.WIDE.U32 R26, R4, 0x4, R18.reuse ;  /* 0x00000004041a7825 */ /* 0x100fe400078e0012 */
[----:B------:R-:W2:Y:S02]  /*0410*/  LDG.E R20, desc[UR6][R16.64+0x18] ;  /* 0x0000180610147981 */ /* 0x000ea4000c1e1900 */
[----:B------:R-:W-:Y:S02]  /*0420*/  IMAD.WIDE.U32 R18, R8, 0x4, R18 ;  /* 0x0000000408127825 */ /* 0x000fe400078e0012 */
[----:B------:R-:W2:Y:S04]  /*0430*/  LDG.E R26, desc[UR6][R26.64] ;  /* 0x000000061a1a7981 */ /* 0x000ea8000c1e1900 */
[----:B------:R-:W3:Y:S01]  /*0440*/  LDG.E R18, desc[UR6][R18.64] ;  /* 0x0000000612127981 */ /* 0x000ee2000c1e1900 */
[----:B------:R-:W-:-:S04]  /*0450*/  IADD3 R12, PT, PT, R12, 0x8, RZ ;  /* 0x000000080c0c7810 */ /* 0x000fc80007ffe0ff */
[----:B------:R-:W-:Y:S02]  /*0460*/  ISETP.NE.AND P1, PT, R12, RZ, PT ;  /* 0x000000ff0c00720c */ /* 0x000fe40003f25270 */
[C---:B------:R-:W-:Y:S02]  /*0470*/  LEA R11, R6.reuse, R11, 0x3 ;  /* 0x0000000b060b7211 */ /* 0x040fe400078e18ff */
[C---:B------:R-:W-:Y:S02]  /*0480*/  LEA R7, R6.reuse, R7, 0x3 ;  /* 0x0000000706077211 */ /* 0x040fe400078e18ff */
[C---:B------:R-:W-:Y:S02]  /*0490*/  LEA R13, R6.reuse, R13, 0x3 ;  /* 0x0000000d060d7211 */ /* 0x040fe400078e18ff */
[C---:B------:R-:W-:Y:S02]  /*04a0*/  LEA R15, R6.reuse, R15, 0x3 ;  /* 0x0000000f060f7211 */ /* 0x040fe400078e18ff */
[----:B------:R-:W-:-:S02]  /*04b0*/  LEA R29, R6, R29, 0x3 ;  /* 0x0000001d061d7211 */ /* 0x000fc400078e18ff */
[C---:B------:R-:W-:Y:S02]  /*04c0*/  LEA R4, R6.reuse, R4, 0x3 ;  /* 0x0000000406047211 */ /* 0x040fe400078e18ff */
[C---:B------:R-:W-:Y:S02]  /*04d0*/  LEA R8, R6.reuse, R8, 0x3 ;  /* 0x0000000806087211 */ /* 0x040fe400078e18ff */
[----:B------:R-:W-:Y:S02]  /*04e0*/  LEA R10, R6, R10, 0x3 ;  /* 0x0000000a060a7211 */ /* 0x000fe400078e18ff */
[----:B------:R-:W-:Y:S01]  /*04f0*/  IADD3 R14, PT, PT, R14, 0x8, RZ ;  /* 0x000000080e0e7810 */ /* 0x000fe20007ffe0ff */
[----:B----4-:R-:W-:-:S04]  /*0500*/  FFMA R21, R21, R24, R28 ;  /* 0x0000001815157223 */ /* 0x010fc8000000001c */
[----:B--2---:R-:W-:-:S04]  /*0510*/  FFMA R20, R20, R26, R21 ;  /* 0x0000001a14147223 */ /* 0x004fc80000000015 */
[----:B---3--:R-:W-:Y:S01]  /*0520*/  FFMA R20, R23, R18, R20 ;  /* 0x0000001217147223 */ /* 0x008fe20000000014 */
[----:B------:R-:W-:Y:S06]  /*0530*/  @P1 BRA `(.L_x_2) ;  /* 0xfffffffc00441947 */ /* 0x000fec000383ffff */
.L_x_1:
[----:B------:R-:W-:Y:S05]  /*0540*/  @!P0 BRA `(.L_x_0) ;  /* 0x0000000000e48947 */ /* 0x000fea0003800000 */
[----:B------:R-:W-:Y:S02]  /*0550*/  ISETP.GE.U32.AND P0, PT, R0, 0x4, PT ;  /* 0x000000040000780c */ /* 0x000fe40003f06070 */
[----:B------:R-:W-:-:S04]  /*0560*/  LOP3.LUT R4, R6, 0x3, RZ, 0xc0, !PT ;  /* 0x0000000306047812 */ /* 0x000fc800078ec0ff */
[----:B------:R-:W-:-:S07]  /*0570*/  ISETP.NE.AND P1, PT, R4, RZ, PT ;  /* 0x000000ff0400720c */ /* 0x000fce0003f25270 */
[----:B------:R-:W-:Y:S06]  /*0580*/  @!P0 BRA `(.L_x_3) ;  /* 0x0000000000648947 */ /* 0x000fec0003800000 */
[----:B------:R-:W1:Y:S01]  /*0590*/  LDC.64 R10, c[0x0][0x388] ;  /* 0x0000e200ff0a7b82 */ /* 0x000e620000000a00 */
[----:B------:R-:W-:Y:S01]  /*05a0*/  IMAD R17, R9, R6, R3 ;  /* 0x0000000609117224 */ /* 0x000fe200078e0203 */
[----:B------:R-:W-:-:S04]  /*05b0*/  IADD3 R7, PT, PT, R2, R9, RZ ;  /* 0x0000000902077210 */ /* 0x000fc80007ffe0ff */
[-C--:B------:R-:W-:Y:S02]  /*05c0*/  IADD3 R19, PT, PT, R17, R6.reuse, RZ ;  /* 0x0000000611137210 */ /* 0x080fe40007ffe0ff */
[----:B------:R-:W2:Y:S02]  /*05d0*/  LDC.64 R12, c[0x0][0x380] ;  /* 0x0000e000ff0c7b82 */ /* 0x000ea40000000a00 */
[----:B------:R-:W-:Y:S01]  /*05e0*/  IADD3 R21, PT, PT, R19, R6, RZ ;  /* 0x0000000613157210 */ /* 0x000fe20007ffe0ff */
[----:B-1----:R-:W-:-:S04]  /*05f0*/  IMAD.WIDE.U32 R16, R17, 0x4, R10 ;  /* 0x0000000411107825 */ /* 0x002fc800078e000a */
[----:B------:R-:W-:Y:S02]  /*0600*/  IMAD.WIDE.U32 R18, R19, 0x4, R10 ;  /* 0x0000000413127825 */ /* 0x000fe400078e000a */
[----:B0-----:R-:W3:Y:S02]  /*0610*/  LDG.E R16, desc[UR6][R16.64] ;  /* 0x0000000610107981 */ /* 0x001ee4000c1e1900 */
[----:B--2---:R-:W-:Y:S02]  /*0620*/  IMAD.WIDE R12, R7, 0x4, R12 ;  /* 0x00000004070c7825 */ /* 0x004fe400078e020c */
[----:B------:R-:W2:Y:S02]  /*0630*/  LDG.E R18, desc[UR6][R18.64] ;  /* 0x0000000612127981 */ /* 0x000ea4000c1e1900 */
[C-C-:B------:R-:W-:Y:S01]  /*0640*/  IMAD.WIDE.U32 R14, R21.reuse, 0x4, R10.reuse ;  /* 0x00000004150e7825 */ /* 0x140fe200078e000a */
[----:B------:R-:W-:Y:S01]  /*0650*/  IADD3 R21, PT, PT, R21, R6, RZ ;  /* 0x0000000615157210 */ /* 0x000fe20007ffe0ff */
[----:B------:R-:W3:Y:S04]  /*0660*/  LDG.E R7, desc[UR6][R12.64] ;  /* 0x000000060c077981 */ /* 0x000ee8000c1e1900 */
[----:B------:R-:W2:Y:S01]  /*0670*/  LDG.E R0, desc[UR6][R12.64+0x4] ;  /* 0x000004060c007981 */ /* 0x000ea2000c1e1900 */
[----:B------:R-:W-:-:S03]  /*0680*/  IMAD.WIDE.U32 R10, R21, 0x4, R10 ;  /* 0x00000004150a7825 */ /* 0x000fc600078e000a */
[----:B------:R-:W4:Y:S04]  /*0690*/  LDG.E R14, desc[UR6][R14.64] ;  /* 0x000000060e0e7981 */ /* 0x000f28000c1e1900 */
[----:B------:R-:W4:Y:S04]  /*06a0*/  LDG.E R21, desc[UR6][R12.64+0x8] ;  /* 0x000008060c157981 */ /* 0x000f28000c1e1900 */
[----:B------:R-:W5:Y:S04]  /*06b0*/  LDG.E R23, desc[UR6][R12.64+0xc] ;  /* 0x00000c060c177981 */ /* 0x000f68000c1e1900 */
[----:B------:R-:W5:Y:S01]  /*06c0*/  LDG.E R10, desc[UR6][R10.64] ;  /* 0x000000060a0a7981 */ /* 0x000f62000c1e1900 */
[----:B------:R-:W-:Y:S01]  /*06d0*/  IADD3 R9, PT, PT, R9, 0x4, RZ ;  /* 0x0000000409097810 */ /* 0x000fe20007ffe0ff */
[----:B---3--:R-:W-:-:S04]  /*06e0*/  FFMA R7, R7, R16, R20 ;  /* 0x0000001007077223 */ /* 0x008fc80000000014 */
[----:B--2---:R-:W-:-:S04]  /*06f0*/  FFMA R0, R0, R18, R7 ;  /* 0x0000001200007223 */ /* 0x004fc80000000007 */
[----:B----4-:R-:W-:-:S04]  /*0700*/  FFMA R0, R21, R14, R0 ;  /* 0x0000000e15007223 */ /* 0x010fc80000000000 */
[----:B-----5:R-:W-:-:S07]  /*0710*/  FFMA R20, R23, R10, R0 ;  /* 0x0000000a17147223 */ /* 0x020fce0000000000 */
.L_x_3:
[----:B------:R-:W-:Y:S05]  /*0720*/  @!P1 BRA `(.L_x_0) ;  /* 0x00000000006c9947 */ /* 0x000fea0003800000 */
[----:B------:R-:W1:Y:S01]  /*0730*/  LDC.64 R18, c[0x0][0x388] ;  /* 0x0000e200ff127b82 */ /* 0x000e620000000a00 */
[----:B------:R-:W-:Y:S02]  /*0740*/  ISETP.NE.AND P0, PT, R4, 0x1, PT ;  /* 0x000000010400780c */ /* 0x000fe40003f05270 */
[----:B------:R-:W-:-:S04]  /*0750*/  LOP3.LUT R0, R6, 0x1, RZ, 0xc0, !PT ;  /* 0x0000000106007812 */ /* 0x000fc800078ec0ff */
[----:B------:R-:W-:Y:S01]  /*0760*/  ISETP.NE.U32.AND P1, PT, R0, 0x1, PT ;  /* 0x000000010000780c */ /* 0x000fe20003f25070 */
[----:B------:R-:W2:Y:S06]  /*0770*/  LDC.64 R10, c[0x0][0x380] ;  /* 0x0000e000ff0a7b82 */ /* 0x000eac0000000a00 */
[C---:B------:R-:W-:Y:S01]  /*0780*/  @P0 IMAD R17, R9.reuse, R6, R3 ;  /* 0x0000000609110224 */ /* 0x040fe200078e0203 */
[----:B------:R-:W-:Y:S01]  /*0790*/  @P0 IADD3 R7, PT, PT, R2, R9, RZ ;  /* 0x0000000902070210 */ /* 0x000fe20007ffe0ff */
[----:B------:R-:W3:Y:S01]  /*07a0*/  LDC.64 R14, c[0x0][0x380] ;  /* 0x0000e000ff0e7b82 */ /* 0x000ee20000000a00 */
[----:B------:R-:W-:-:S02]  /*07b0*/  @P0 IADD3 R9, PT, PT, R9, 0x2, RZ ;  /* 0x0000000209090810 */ /* 0x000fc40007ffe0ff */
[----:B------:R-:W-:-:S05]  /*07c0*/  @P0 IADD3 R21, PT, PT, R17, R6, RZ ;  /* 0x0000000611150210 */ /* 0x000fca0007ffe0ff */
[----:B------:R-:W4:Y:S01]  /*07d0*/  LDC.64 R12, c[0x0][0x388] ;  /* 0x0000e200ff0c7b82 */ /* 0x000f220000000a00 */
[----:B-1----:R-:W-:-:S04]  /*07e0*/  @P0 IMAD.WIDE.U32 R16, R17, 0x4, R18 ;  /* 0x0000000411100825 */ /* 0x002fc800078e0012 */
[----:B------:R-:W-:Y:S02]  /*07f0*/  @P0 IMAD.WIDE.U32 R18, R21, 0x4, R18 ;  /* 0x0000000415120825 */ /* 0x000fe400078e0012 */
[----:B0-----:R-:W5:Y:S02]  /*0800*/  @P0 LDG.E R16, desc[UR6][R16.64] ;  /* 0x0000000610100981 */ /* 0x001f64000c1e1900 */
[----:B--2---:R-:W-:Y:S01]  /*0810*/  @P0 IMAD.WIDE R10, R7, 0x4, R10 ;  /* 0x00000004070a0825 */ /* 0x004fe200078e020a */
[----:B------:R-:W-:Y:S01]  /*0820*/  @!P1 IADD3 R7, PT, PT, R2, R9, RZ ;  /* 0x0000000902079210 */ /* 0x000fe20007ffe0ff */
[----:B------:R-:W2:Y:S02]  /*0830*/  @P0 LDG.E R18, desc[UR6][R18.64] ;  /* 0x0000000612120981 */ /* 0x000ea4000c1e1900 */
[----:B------:R-:W-:Y:S02]  /*0840*/  @!P1 IMAD R9, R9, R6, R3 ;  /* 0x0000000609099224 */ /* 0x000fe400078e0203 */
[----:B------:R-:W5:Y:S01]  /*0850*/  @P0 LDG.E R21, desc[UR6][R10.64] ;  /* 0x000000060a150981 */ /* 0x000f62000c1e1900 */
[----:B---3--:R-:W-:-:S03]  /*0860*/  @!P1 IMAD.WIDE R14, R7, 0x4, R14 ;  /* 0x00000004070e9825 */ /* 0x008fc600078e020e */
[----:B------:R-:W2:Y:S04]  /*0870*/  @P0 LDG.E R0, desc[UR6][R10.64+0x4] ;  /* 0x000004060a000981 */ /* 0x000ea8000c1e1900 */
[----:B------:R-:W3:Y:S01]  /*0880*/  @!P1 LDG.E R15, desc[UR6][R14.64] ;  /* 0x000000060e0f9981 */ /* 0x000ee2000c1e1900 */
[----:B----4-:R-:W-:-:S06]  /*0890*/  @!P1 IMAD.WIDE.U32 R12, R9, 0x4, R12 ;  /* 0x00000004090c9825 */ /* 0x010fcc00078e000c */
[----:B------:R-:W3:Y:S01]  /*08a0*/  @!P1 LDG.E R12, desc[UR6][R12.64] ;  /* 0x000000060c0c9981 */ /* 0x000ee2000c1e1900 */
[----:B-----5:R-:W-:-:S04]  /*08b0*/  @P0 FFMA R21, R21, R16, R20 ;  /* 0x0000001015150223 */ /* 0x020fc80000000014 */
[----:B--2---:R-:W-:-:S04]  /*08c0*/  @P0 FFMA R20, R0, R18, R21 ;  /* 0x0000001200140223 */ /* 0x004fc80000000015 */
[----:B---3--:R-:W-:-:S07]  /*08d0*/  @!P1 FFMA R20, R15, R12, R20 ;  /* 0x0000000c0f149223 */ /* 0x008fce0000000014 */
.L_x_0:
[----:B------:R-:W1:Y:S01]  /*08e0*/  LDC.64 R8, c[0x0][0x390] ;  /* 0x0000e400ff087b82 */ /* 0x000e620000000a00 */
[----:B------:R-:W-:-:S04]  /*08f0*/  IMAD R3, R5, R6, R3 ;  /* 0x0000000605037224 */ /* 0x000fc800078e0203 */
[----:B-1----:R-:W-:-:S05]  /*0900*/  IMAD.WIDE R2, R3, 0x4, R8 ;  /* 0x0000000403027825 */ /* 0x002fca00078e0208 */
[----:B0-----:R-:W-:Y:S01]  /*0910*/  STG.E desc[UR6][R2.64], R20 ;  /* 0x0000001402007986 */ /* 0x001fe2000c101906 */
[----:B------:R-:W-:Y:S05]  /*0920*/  EXIT ;  /* 0x000000000000794d */ /* 0x000fea0003800000 */
.L_x_4:
[----:B------:R-:W-:-:S00]  /*0930*/  BRA `(.L_x_4) ;  /* 0xfffffffc00fc7947 */ /* 0x000fc0000383ffff */
[----:B------:R-:W-:-:S00]  /*0940*/  NOP ;  /* 0x0000000000007918 */ /* 0x000fc00000000000 */
        /* <DEDUP_REMOVED lines=11> */
.L_x_5:


//--------------------- .nv.shared.reserved.0     --------------------------
	.section	.nv.shared.reserved.0,"aw",@nobits
	.weak		__nv_reservedSMEM_offset_0_alias
	.size		__nv_reservedSMEM_offset_0_alias, 0, 64
	.other		__nv_reservedSMEM_offset_0_alias,@"STO_CUDA_RESERVED_SHARED STV_DEFAULT"
__nv_reservedSMEM_offset_0_alias:
	.zero		0
	.zero		64


//--------------------- .nv.constant0._Z14MulMatrixOnGPUPfS_S_ii --------------------------
	.section	.nv.constant0._Z14MulMatrixOnGPUPfS_S_ii,"a",@progbits
	.sectionflags	@""
	.align	4
.nv.constant0._Z14MulMatrixOnGPUPfS_S_ii:
	.zero		928


//--------------------- SYMBOLS --------------------------

	.type		.nv.reservedSmem.offset0,@object
	.size		.nv.reservedSmem.offset0,0x4
